//
// Generated by NVIDIA NVVM Compiler
//
// Compiler Build ID: CL-36424714
// Cuda compilation tools, release 13.0, V13.0.88
// Based on NVVM 20.0.0
//

.version 9.0
.target sm_100
.address_size 64

	// .globl	_Z6gpuAddPi

.visible .entry _Z6gpuAddPi(
	.param .u64 .ptr .align 1 _Z6gpuAddPi_param_0
)
{
	.reg .b32 	%r<4>;
	.reg .b64 	%rd<5>;

	ld.param.u64 	%rd1, [_Z6gpuAddPi_param_0];
	cvta.to.global.u64 	%rd2, %rd1;
	mov.u32 	%r1, %tid.x;
	mul.wide.u32 	%rd3, %r1, 4;
	add.s64 	%rd4, %rd2, %rd3;
	ld.global.u32 	%r2, [%rd4];
	shl.b32 	%r3, %r2, 1;
	st.global.u32 	[%rd4], %r3;
	ret;

}


// ===== COMPILED SASS (sm_100) =====

	.target	sm_100

	.elftype	@"ET_EXEC"


//--------------------- .note.nv.tkinfo           --------------------------
	.section	.note.nv.tkinfo,"",@"SHT_NOTE"
	.sectionflags	@"SHF_NOTE_NV_TKINFO"
	.tkinfo
        /*0018*/ 	.word	0x00000002
        /*0030*/ 	.string	""
        /*0030*/ 	.string	"ptxas"
        /*0030*/ 	.string	"Cuda compilation tools, release 13.0, V13.0.88"
        /*0030*/ 	.string	"Build cuda_13.0.r13.0/compiler.36424714_0"
        /*0030*/ 	.string	"-arch sm_100 -m 64 "



//--------------------- .note.nv.cuinfo           --------------------------
	.section	.note.nv.cuinfo,"",@"SHT_NOTE"
	.sectionflags	@"SHF_NOTE_NV_CUINFO"
        /*0018*/ 	.short	0x0002
        /*001a*/ 	.short	0x0064
        /*001c*/ 	.short	0x0082
	.zero		2


//--------------------- .nv.info                  --------------------------
	.section	.nv.info,"",@"SHT_CUDA_INFO"
	.align	4


	//----- nvinfo : EIATTR_REGCOUNT
	.align		4
        /*0000*/ 	.byte	0x04, 0x2f
        /*0002*/ 	.short	(.L_1 - .L_0)
	.align		4
.L_0:
        /*0004*/ 	.word	index@(_Z6gpuAddPi)
        /*0008*/ 	.word	0x00000008


	//----- nvinfo : EIATTR_FRAME_SIZE
	.align		4
.L_1:
        /*000c*/ 	.byte	0x04, 0x11
        /*000e*/ 	.short	(.L_3 - .L_2)
	.align		4
.L_2:
        /*0010*/ 	.word	index@(_Z6gpuAddPi)
        /*0014*/ 	.word	0x00000000


	//----- nvinfo : EIATTR_MIN_STACK_SIZE
	.align		4
.L_3:
        /*0018*/ 	.byte	0x04, 0x12
        /*001a*/ 	.short	(.L_5 - .L_4)
	.align		4
.L_4:
        /*001c*/ 	.word	index@(_Z6gpuAddPi)
        /*0020*/ 	.word	0x00000000
.L_5:


//--------------------- .nv.compat                --------------------------
	.section	.nv.compat,"",@"SHT_CUDA_COMPAT_INFO"
	.align	4
        /*0000*/ 	.byte	0x02, 0x09, 0x00, 0x00, 0x02, 0x02, 0x01, 0x00, 0x02, 0x05, 0x05, 0x00, 0x03, 0x07, 0x01, 0x01
        /*0010*/ 	.byte	0x02, 0x03, 0x00, 0x00, 0x02, 0x06, 0x01, 0x00, 0x04, 0x0b, 0x08, 0x00, 0x09, 0x00, 0x00, 0x00
        /*0020*/ 	.byte	0x00, 0x00, 0x00, 0x00


//--------------------- .nv.info._Z6gpuAddPi      --------------------------
	.section	.nv.info._Z6gpuAddPi,"",@"SHT_CUDA_INFO"
	.sectionflags	@""
	.align	4


	//----- nvinfo : EIATTR_CUDA_API_VERSION
	.align		4
        /*0000*/ 	.byte	0x04, 0x37
        /*0002*/ 	.short	(.L_7 - .L_6)
.L_6:
        /*0004*/ 	.word	0x00000082


	//----- nvinfo : EIATTR_KPARAM_INFO
	.align		4
.L_7:
        /*0008*/ 	.byte	0x04, 0x17
        /*000a*/ 	.short	(.L_9 - .L_8)
.L_8:
        /*000c*/ 	.word	0x00000000
        /*0010*/ 	.short	0x0000
        /*0012*/ 	.short	0x0000
        /*0014*/ 	.byte	0x00, 0xf5, 0x21, 0x00


	//----- nvinfo : EIATTR_SPARSE_MMA_MASK
	.align		4
.L_9:
        /*0018*/ 	.byte	0x03, 0x50
        /*001a*/ 	.short	0x0000


	//----- nvinfo : EIATTR_MAXREG_COUNT
	.align		4
        /*001c*/ 	.byte	0x03, 0x1b
        /*001e*/ 	.short	0x00ff


	//----- nvinfo : EIATTR_MERCURY_ISA_VERSION
	.align		4
        /*0020*/ 	.byte	0x03, 0x5f
        /*0022*/ 	.short	0x0101


	//----- nvinfo : EIATTR_VRC_CTA_INIT_COUNT
	.align		4
        /*0024*/ 	.byte	0x02, 0x4a
	.zero		1
	.zero		1


	//----- nvinfo : EIATTR_EXIT_INSTR_OFFSETS
	.align		4
        /*0028*/ 	.byte	0x04, 0x1c
        /*002a*/ 	.short	(.L_11 - .L_10)


	//   ....[0]....
.L_10:
        /*002c*/ 	.word	0x00000080


	//----- nvinfo : EIATTR_CBANK_PARAM_SIZE
	.align		4
.L_11:
        /*0030*/ 	.byte	0x03, 0x19
        /*0032*/ 	.short	0x0008


	//----- nvinfo : EIATTR_PARAM_CBANK
	.align		4
        /*0034*/ 	.byte	0x04, 0x0a
        /*0036*/ 	.short	(.L_13 - .L_12)
	.align		4
.L_12:
        /*0038*/ 	.word	index@(.nv.constant0._Z6gpuAddPi)
        /*003c*/ 	.short	0x0380
        /*003e*/ 	.short	0x0008


	//----- nvinfo : EIATTR_SW_WAR
	.align		4
.L_13:
        /*0040*/ 	.byte	0x04, 0x36
        /*0042*/ 	.short	(.L_15 - .L_14)
.L_14:
        /*0044*/ 	.word	0x00000008
.L_15:


//--------------------- .nv.callgraph             --------------------------
	.section	.nv.callgraph,"",@"SHT_CUDA_CALLGRAPH"
	.align	4
	.sectionentsize	8
	.align		4
        /*0000*/ 	.word	0x00000000
	.align		4
        /*0004*/ 	.word	0xffffffff
	.align		4
        /*0008*/ 	.word	0x00000000
	.align		4
        /*000c*/ 	.word	0xfffffffe
	.align		4
        /*0010*/ 	.word	0x00000000
	.align		4
        /*0014*/ 	.word	0xfffffffd
	.align		4
        /*0018*/ 	.word	0x00000000
	.align		4
        /*001c*/ 	.word	0xfffffffc


//--------------------- .text._Z6gpuAddPi         --------------------------
	.section	.text._Z6gpuAddPi,"ax",@progbits
	.align	128
        .global         _Z6gpuAddPi
        .type           _Z6gpuAddPi,@function
        .size           _Z6gpuAddPi,(.L_x_1 - _Z6gpuAddPi)
        .other          _Z6gpuAddPi,@"STO_CUDA_ENTRY STV_DEFAULT"
_Z6gpuAddPi:
.text._Z6gpuAddPi:
[----:B------:R-:W-:Y:S01]  /*0000*/  LDC R1, c[0x0][0x37c] ;  /* 0x0000df00ff017b82 */ /* 0x000fe20000000800 */
[----:B------:R-:W0:Y:S07]  /*0010*/  S2R R5, SR_TID.X ;  /* 0x0000000000057919 */ /* 0x000e2e0000002100 */
[----:B------:R-:W0:Y:S01]  /*0020*/  LDC.64 R2, c[0x0][0x380] ;  /* 0x0000e000ff027b82 */ /* 0x000e220000000a00 */
[----:B------:R-:W1:Y:S01]  /*0030*/  LDCU.64 UR4, c[0x0][0x358] ;  /* 0x00006b00ff0477ac */ /* 0x000e620008000a00 */
[----:B0-----:R-:W-:-:S05]  /*0040*/  IMAD.WIDE.U32 R2, R5, 0x4, R2 ;  /* 0x0000000405027825 */ /* 0x001fca00078e0002 */
[----:B-1----:R-:W2:Y:S02]  /*0050*/  LDG.E R0, desc[UR4][R2.64] ;  /* 0x0000000402007981 */ /* 0x002ea4000c1e1900 */
[----:B--2---:R-:W-:-:S05]  /*0060*/  SHF.L.U32 R5, R0, 0x1, RZ ;  /* 0x0000000100057819 */ /* 0x004fca00000006ff */
[----:B------:R-:W-:Y:S01]  /*0070*/  STG.E desc[UR4][R2.64], R5 ;  /* 0x0000000502007986 */ /* 0x000fe2000c101904 */
[----:B------:R-:W-:Y:S05]  /*0080*/  EXIT ;  /* 0x000000000000794d */ /* 0x000fea0003800000 */
.L_x_0:
[----:B------:R-:W-:-:S00]  /*0090*/  BRA `(.L_x_0) ;  /* 0xfffffffc00fc7947 */ /* 0x000fc0000383ffff */
[----:B------:R-:W-:-:S00]  /*00a0*/  NOP ;  /* 0x0000000000007918 */ /* 0x000fc00000000000 */
        /* <DEDUP_REMOVED lines=13> */
.L_x_1:


//--------------------- .nv.shared.reserved.0     --------------------------
	.section	.nv.shared.reserved.0,"aw",@nobits
	.weak		__nv_reservedSMEM_offset_0_alias
	.size		__nv_reservedSMEM_offset_0_alias, 0, 64
	.other		__nv_reservedSMEM_offset_0_alias,@"STO_CUDA_RESERVED_SHARED STV_DEFAULT"
__nv_reservedSMEM_offset_0_alias:
	.zero		0
	.zero		64


//--------------------- .nv.constant0._Z6gpuAddPi --------------------------
	.section	.nv.constant0._Z6gpuAddPi,"a",@progbits
	.sectionflags	@""
	.align	4
.nv.constant0._Z6gpuAddPi:
	.zero		904


//--------------------- SYMBOLS --------------------------

	.type		.nv.reservedSmem.offset0,@object
	.size		.nv.reservedSmem.offset0,0x4
